//
// Generated by NVIDIA NVVM Compiler
//
// Compiler Build ID: CL-36424714
// Cuda compilation tools, release 13.0, V13.0.88
// Based on NVVM 20.0.0
//

.version 9.0
.target sm_100
.address_size 64

	// .globl	_Z11compute_numPiiS_S_S_S_

.visible .entry _Z11compute_numPiiS_S_S_S_(
	.param .u64 .ptr .align 1 _Z11compute_numPiiS_S_S_S__param_0,
	.param .u32 _Z11compute_numPiiS_S_S_S__param_1,
	.param .u64 .ptr .align 1 _Z11compute_numPiiS_S_S_S__param_2,
	.param .u64 .ptr .align 1 _Z11compute_numPiiS_S_S_S__param_3,
	.param .u64 .ptr .align 1 _Z11compute_numPiiS_S_S_S__param_4,
	.param .u64 .ptr .align 1 _Z11compute_numPiiS_S_S_S__param_5
)
{
	.local .align 16 .b8 	__local_depot0[400];
	.reg .b64 	%SP;
	.reg .b64 	%SPL;
	.reg .pred 	%p<8>;
	.reg .b32 	%r<33>;
	.reg .b64 	%rd<27>;

	mov.u64 	%SPL, __local_depot0;
	ld.param.u64 	%rd10, [_Z11compute_numPiiS_S_S_S__param_0];
	ld.param.u32 	%r18, [_Z11compute_numPiiS_S_S_S__param_1];
	ld.param.u64 	%rd11, [_Z11compute_numPiiS_S_S_S__param_2];
	ld.param.u64 	%rd12, [_Z11compute_numPiiS_S_S_S__param_3];
	ld.param.u64 	%rd13, [_Z11compute_numPiiS_S_S_S__param_4];
	ld.param.u64 	%rd14, [_Z11compute_numPiiS_S_S_S__param_5];
	add.u64 	%rd1, %SPL, 0;
	mov.u32 	%r1, %ntid.x;
	mov.u32 	%r19, %ctaid.x;
	mov.u32 	%r20, %tid.x;
	mad.lo.s32 	%r27, %r1, %r19, %r20;
	setp.ge.s32 	%p1, %r27, %r18;
	@%p1 bra 	$L__BB0_12;
	mov.u32 	%r21, %nctaid.x;
	mul.lo.s32 	%r3, %r21, %r1;
	add.s64 	%rd2, %rd1, 4;
	cvta.to.global.u64 	%rd3, %rd11;
	cvta.to.global.u64 	%rd4, %rd10;
	cvta.to.global.u64 	%rd5, %rd14;
	cvta.to.global.u64 	%rd6, %rd12;
	cvta.to.global.u64 	%rd7, %rd13;
$L__BB0_2:
	mov.b32 	%r32, 0;
	st.local.u32 	[%rd1], %r32;
	mul.wide.s32 	%rd16, %r27, 4;
	add.s64 	%rd8, %rd4, %rd16;
	add.s64 	%rd9, %rd5, %rd16;
$L__BB0_3:
	mov.u32 	%r29, %r32;
	mul.wide.s32 	%rd17, %r29, 4;
	add.s64 	%rd18, %rd1, %rd17;
	ld.local.u32 	%r6, [%rd18];
	mul.wide.s32 	%rd19, %r6, 4;
	add.s64 	%rd20, %rd3, %rd19;
	ld.global.u32 	%r23, [%rd20];
	ld.global.u32 	%r24, [%rd8];
	setp.ne.s32 	%p2, %r23, %r24;
	@%p2 bra 	$L__BB0_5;
	atom.global.add.u32 	%r25, [%rd9], 1;
$L__BB0_5:
	add.s64 	%rd22, %rd6, %rd19;
	ld.global.u32 	%r26, [%rd22];
	setp.ne.s32 	%p3, %r26, 0;
	@%p3 bra 	$L__BB0_7;
	add.s32 	%r32, %r29, -1;
	bra.uni 	$L__BB0_10;
$L__BB0_7:
	add.s32 	%r30, %r6, 1;
	add.s32 	%r32, %r29, -1;
	setp.eq.s32 	%p4, %r30, -1;
	@%p4 bra 	$L__BB0_10;
	mov.u32 	%r31, %r32;
$L__BB0_9:
	mov.u32 	%r32, %r29;
	mul.wide.s32 	%rd23, %r31, 4;
	add.s64 	%rd24, %rd2, %rd23;
	add.s32 	%r31, %r31, 1;
	st.local.u32 	[%rd24], %r30;
	mul.wide.s32 	%rd25, %r30, 4;
	add.s64 	%rd26, %rd7, %rd25;
	ld.global.u32 	%r30, [%rd26];
	setp.ne.s32 	%p5, %r30, -1;
	add.s32 	%r29, %r32, 1;
	@%p5 bra 	$L__BB0_9;
$L__BB0_10:
	setp.ne.s32 	%p6, %r32, -1;
	@%p6 bra 	$L__BB0_3;
	add.s32 	%r27, %r27, %r3;
	setp.lt.s32 	%p7, %r27, %r18;
	@%p7 bra 	$L__BB0_2;
$L__BB0_12:
	ret;

}


// ===== COMPILED SASS (sm_100) =====

	.target	sm_100

	.elftype	@"ET_EXEC"


//--------------------- .note.nv.tkinfo           --------------------------
	.section	.note.nv.tkinfo,"",@"SHT_NOTE"
	.sectionflags	@"SHF_NOTE_NV_TKINFO"
	.tkinfo
        /*0018*/ 	.word	0x00000002
        /*0030*/ 	.string	""
        /*0030*/ 	.string	"ptxas"
        /*0030*/ 	.string	"Cuda compilation tools, release 13.0, V13.0.88"
        /*0030*/ 	.string	"Build cuda_13.0.r13.0/compiler.36424714_0"
        /*0030*/ 	.string	"-arch sm_100 -m 64 "



//--------------------- .note.nv.cuinfo           --------------------------
	.section	.note.nv.cuinfo,"",@"SHT_NOTE"
	.sectionflags	@"SHF_NOTE_NV_CUINFO"
        /*0018*/ 	.short	0x0002
        /*001a*/ 	.short	0x0064
        /*001c*/ 	.short	0x0082
	.zero		2


//--------------------- .nv.info                  --------------------------
	.section	.nv.info,"",@"SHT_CUDA_INFO"
	.align	4


	//----- nvinfo : EIATTR_REGCOUNT
	.align		4
        /*0000*/ 	.byte	0x04, 0x2f
        /*0002*/ 	.short	(.L_1 - .L_0)
	.align		4
.L_0:
        /*0004*/ 	.word	index@(_Z11compute_numPiiS_S_S_S_)
        /*0008*/ 	.word	0x00000012


	//----- nvinfo : EIATTR_FRAME_SIZE
	.align		4
.L_1:
        /*000c*/ 	.byte	0x04, 0x11
        /*000e*/ 	.short	(.L_3 - .L_2)
	.align		4
.L_2:
        /*0010*/ 	.word	index@(_Z11compute_numPiiS_S_S_S_)
        /*0014*/ 	.word	0x00000190


	//----- nvinfo : EIATTR_MIN_STACK_SIZE
	.align		4
.L_3:
        /*0018*/ 	.byte	0x04, 0x12
        /*001a*/ 	.short	(.L_5 - .L_4)
	.align		4
.L_4:
        /*001c*/ 	.word	index@(_Z11compute_numPiiS_S_S_S_)
        /*0020*/ 	.word	0x00000190
.L_5:


//--------------------- .nv.compat                --------------------------
	.section	.nv.compat,"",@"SHT_CUDA_COMPAT_INFO"
	.align	4
        /*0000*/ 	.byte	0x02, 0x09, 0x00, 0x00, 0x02, 0x02, 0x01, 0x00, 0x02, 0x05, 0x05, 0x00, 0x03, 0x07, 0x01, 0x01
        /*0010*/ 	.byte	0x02, 0x03, 0x00, 0x00, 0x02, 0x06, 0x01, 0x00, 0x04, 0x0b, 0x08, 0x00, 0x09, 0x00, 0x00, 0x00
        /*0020*/ 	.byte	0x00, 0x00, 0x00, 0x00


//--------------------- .nv.info._Z11compute_numPiiS_S_S_S_ --------------------------
	.section	.nv.info._Z11compute_numPiiS_S_S_S_,"",@"SHT_CUDA_INFO"
	.sectionflags	@""
	.align	4


	//----- nvinfo : EIATTR_CUDA_API_VERSION
	.align		4
        /*0000*/ 	.byte	0x04, 0x37
        /*0002*/ 	.short	(.L_7 - .L_6)
.L_6:
        /*0004*/ 	.word	0x00000082


	//----- nvinfo : EIATTR_KPARAM_INFO
	.align		4
.L_7:
        /*0008*/ 	.byte	0x04, 0x17
        /*000a*/ 	.short	(.L_9 - .L_8)
.L_8:
        /*000c*/ 	.word	0x00000000
        /*0010*/ 	.short	0x0005
        /*0012*/ 	.short	0x0028
        /*0014*/ 	.byte	0x00, 0xf5, 0x21, 0x00


	//----- nvinfo : EIATTR_KPARAM_INFO
	.align		4
.L_9:
        /*0018*/ 	.byte	0x04, 0x17
        /*001a*/ 	.short	(.L_11 - .L_10)
.L_10:
        /*001c*/ 	.word	0x00000000
        /*0020*/ 	.short	0x0004
        /*0022*/ 	.short	0x0020
        /*0024*/ 	.byte	0x00, 0xf5, 0x21, 0x00


	//----- nvinfo : EIATTR_KPARAM_INFO
	.align		4
.L_11:
        /*0028*/ 	.byte	0x04, 0x17
        /*002a*/ 	.short	(.L_13 - .L_12)
.L_12:
        /*002c*/ 	.word	0x00000000
        /*0030*/ 	.short	0x0003
        /*0032*/ 	.short	0x0018
        /*0034*/ 	.byte	0x00, 0xf5, 0x21, 0x00


	//----- nvinfo : EIATTR_KPARAM_INFO
	.align		4
.L_13:
        /*0038*/ 	.byte	0x04, 0x17
        /*003a*/ 	.short	(.L_15 - .L_14)
.L_14:
        /*003c*/ 	.word	0x00000000
        /*0040*/ 	.short	0x0002
        /*0042*/ 	.short	0x0010
        /*0044*/ 	.byte	0x00, 0xf5, 0x21, 0x00


	//----- nvinfo : EIATTR_KPARAM_INFO
	.align		4
.L_15:
        /*0048*/ 	.byte	0x04, 0x17
        /*004a*/ 	.short	(.L_17 - .L_16)
.L_16:
        /*004c*/ 	.word	0x00000000
        /*0050*/ 	.short	0x0001
        /*0052*/ 	.short	0x0008
        /*0054*/ 	.byte	0x00, 0xf0, 0x11, 0x00


	//----- nvinfo : EIATTR_KPARAM_INFO
	.align		4
.L_17:
        /*0058*/ 	.byte	0x04, 0x17
        /*005a*/ 	.short	(.L_19 - .L_18)
.L_18:
        /*005c*/ 	.word	0x00000000
        /*0060*/ 	.short	0x0000
        /*0062*/ 	.short	0x0000
        /*0064*/ 	.byte	0x00, 0xf5, 0x21, 0x00


	//----- nvinfo : EIATTR_SPARSE_MMA_MASK
	.align		4
.L_19:
        /*0068*/ 	.byte	0x03, 0x50
        /*006a*/ 	.short	0x0000


	//----- nvinfo : EIATTR_MAXREG_COUNT
	.align		4
        /*006c*/ 	.byte	0x03, 0x1b
        /*006e*/ 	.short	0x00ff


	//----- nvinfo : EIATTR_MERCURY_ISA_VERSION
	.align		4
        /*0070*/ 	.byte	0x03, 0x5f
        /*0072*/ 	.short	0x0101


	//----- nvinfo : EIATTR_VRC_CTA_INIT_COUNT
	.align		4
        /*0074*/ 	.byte	0x02, 0x4a
	.zero		1
	.zero		1


	//----- nvinfo : EIATTR_EXIT_INSTR_OFFSETS
	.align		4
        /*0078*/ 	.byte	0x04, 0x1c
        /*007a*/ 	.short	(.L_21 - .L_20)


	//   ....[0]....
.L_20:
        /*007c*/ 	.word	0x00000080


	//   ....[1]....
        /*0080*/ 	.word	0x00000420


	//----- nvinfo : EIATTR_CRS_STACK_SIZE
	.align		4
.L_21:
        /*0084*/ 	.byte	0x04, 0x1e
        /*0086*/ 	.short	(.L_23 - .L_22)
.L_22:
        /*0088*/ 	.word	0x00000000


	//----- nvinfo : EIATTR_CBANK_PARAM_SIZE
	.align		4
.L_23:
        /*008c*/ 	.byte	0x03, 0x19
        /*008e*/ 	.short	0x0030


	//----- nvinfo : EIATTR_PARAM_CBANK
	.align		4
        /*0090*/ 	.byte	0x04, 0x0a
        /*0092*/ 	.short	(.L_25 - .L_24)
	.align		4
.L_24:
        /*0094*/ 	.word	index@(.nv.constant0._Z11compute_numPiiS_S_S_S_)
        /*0098*/ 	.short	0x0380
        /*009a*/ 	.short	0x0030


	//----- nvinfo : EIATTR_SW_WAR
	.align		4
.L_25:
        /*009c*/ 	.byte	0x04, 0x36
        /*009e*/ 	.short	(.L_27 - .L_26)
.L_26:
        /*00a0*/ 	.word	0x00000008
.L_27:


//--------------------- .nv.callgraph             --------------------------
	.section	.nv.callgraph,"",@"SHT_CUDA_CALLGRAPH"
	.align	4
	.sectionentsize	8
	.align		4
        /*0000*/ 	.word	0x00000000
	.align		4
        /*0004*/ 	.word	0xffffffff
	.align		4
        /*0008*/ 	.word	0x00000000
	.align		4
        /*000c*/ 	.word	0xfffffffe
	.align		4
        /*0010*/ 	.word	0x00000000
	.align		4
        /*0014*/ 	.word	0xfffffffd
	.align		4
        /*0018*/ 	.word	0x00000000
	.align		4
        /*001c*/ 	.word	0xfffffffc


//--------------------- .text._Z11compute_numPiiS_S_S_S_ --------------------------
	.section	.text._Z11compute_numPiiS_S_S_S_,"ax",@progbits
	.align	128
        .global         _Z11compute_numPiiS_S_S_S_
        .type           _Z11compute_numPiiS_S_S_S_,@function
        .size           _Z11compute_numPiiS_S_S_S_,(.L_x_10 - _Z11compute_numPiiS_S_S_S_)
        .other          _Z11compute_numPiiS_S_S_S_,@"STO_CUDA_ENTRY STV_DEFAULT"
_Z11compute_numPiiS_S_S_S_:
.text._Z11compute_numPiiS_S_S_S_:
[----:B------:R-:W0:Y:S01]  /*0000*/  LDC R1, c[0x0][0x37c] ;  /* 0x0000df00ff017b82 */ /* 0x000e220000000800 */
[----:B------:R-:W1:Y:S01]  /*0010*/  S2R R0, SR_CTAID.X ;  /* 0x0000000000007919 */ /* 0x000e620000002500 */
[----:B------:R-:W1:Y:S01]  /*0020*/  LDCU UR4, c[0x0][0x360] ;  /* 0x00006c00ff0477ac */ /* 0x000e620008000800 */
[----:B0-----:R-:W-:Y:S01]  /*0030*/  VIADD R1, R1, 0xfffffe70 ;  /* 0xfffffe7001017836 */ /* 0x001fe20000000000 */
[----:B------:R-:W1:Y:S01]  /*0040*/  S2R R3, SR_TID.X ;  /* 0x0000000000037919 */ /* 0x000e620000002100 */
[----:B------:R-:W0:Y:S01]  /*0050*/  LDCU UR5, c[0x0][0x388] ;  /* 0x00007100ff0577ac */ /* 0x000e220008000800 */
[----:B-1----:R-:W-:-:S05]  /*0060*/  IMAD R0, R0, UR4, R3 ;  /* 0x0000000400007c24 */ /* 0x002fca000f8e0203 */
[----:B0-----:R-:W-:-:S13]  /*0070*/  ISETP.GE.AND P0, PT, R0, UR5, PT ;  /* 0x0000000500007c0c */ /* 0x001fda000bf06270 */
[----:B------:R-:W-:Y:S05]  /*0080*/  @P0 EXIT ;  /* 0x000000000000094d */ /* 0x000fea0003800000 */
[----:B------:R-:W0:Y:S01]  /*0090*/  LDCU UR5, c[0x0][0x370] ;  /* 0x00006e00ff0577ac */ /* 0x000e220008000800 */
[----:B------:R-:W-:Y:S01]  /*00a0*/  VIADD R7, R1, 0x4 ;  /* 0x0000000401077836 */ /* 0x000fe20000000000 */
[----:B------:R-:W1:Y:S01]  /*00b0*/  LDCU.64 UR6, c[0x0][0x358] ;  /* 0x00006b00ff0677ac */ /* 0x000e620008000a00 */
[----:B0-----:R-:W-:-:S12]  /*00c0*/  UIMAD UR4, UR4, UR5, URZ ;  /* 0x00000005040472a4 */ /* 0x001fd8000f8e02ff */
.L_x_8:
[----:B0-----:R-:W0:Y:S01]  /*00d0*/  LDC.64 R2, c[0x0][0x380] ;  /* 0x0000e000ff027b82 */ /* 0x001e220000000a00 */
[----:B------:R2:W-:Y:S01]  /*00e0*/  STL [R1], RZ ;  /* 0x000000ff01007387 */ /* 0x0005e20000100800 */
[----:B------:R-:W3:Y:S01]  /*00f0*/  LDCU UR5, c[0x0][0x388] ;  /* 0x00007100ff0577ac */ /* 0x000ee20008000800 */
[----:B------:R-:W-:Y:S01]  /*0100*/  BSSY.RECONVERGENT B0, `(.L_x_0) ;  /* 0x0000030000007945 */ /* 0x000fe20003800200 */
[----:B------:R-:W-:-:S04]  /*0110*/  IMAD.MOV.U32 R6, RZ, RZ, RZ ;  /* 0x000000ffff067224 */ /* 0x000fc800078e00ff */
[----:B------:R-:W4:Y:S01]  /*0120*/  LDC.64 R4, c[0x0][0x3a8] ;  /* 0x0000ea00ff047b82 */ /* 0x000f220000000a00 */
[----:B0-----:R-:W-:-:S04]  /*0130*/  IMAD.WIDE R2, R0, 0x4, R2 ;  /* 0x0000000400027825 */ /* 0x001fc800078e0202 */
[C---:B----4-:R-:W-:Y:S01]  /*0140*/  IMAD.WIDE R4, R0.reuse, 0x4, R4 ;  /* 0x0000000400047825 */ /* 0x050fe200078e0204 */
[----:B------:R-:W-:-:S04]  /*0150*/  IADD3 R0, PT, PT, R0, UR4, RZ ;  /* 0x0000000400007c10 */ /* 0x000fc8000fffe0ff */
[----:B--23--:R-:W-:-:S13]  /*0160*/  ISETP.GE.AND P0, PT, R0, UR5, PT ;  /* 0x0000000500007c0c */ /* 0x00cfda000bf06270 */
.L_x_7:
[----:B------:R-:W-:Y:S01]  /*0170*/  LEA R12, R6, R1, 0x2 ;  /* 0x00000001060c7211 */ /* 0x000fe200078e10ff */
[----:B0-----:R-:W0:Y:S01]  /*0180*/  LDC.64 R8, c[0x0][0x390] ;  /* 0x0000e400ff087b82 */ /* 0x001e220000000a00 */
[----:B-1----:R-:W2:Y:S04]  /*0190*/  LDG.E R13, desc[UR6][R2.64] ;  /* 0x00000006020d7981 */ /* 0x002ea8000c1e1900 */
[----:B------:R-:W0:Y:S03]  /*01a0*/  LDL R15, [R12] ;  /* 0x000000000c0f7983 */ /* 0x000e260000100800 */
[----:B------:R-:W1:Y:S01]  /*01b0*/  LDC.64 R10, c[0x0][0x398] ;  /* 0x0000e600ff0a7b82 */ /* 0x000e620000000a00 */
[----:B0-----:R-:W-:-:S06]  /*01c0*/  IMAD.WIDE R8, R15, 0x4, R8 ;  /* 0x000000040f087825 */ /* 0x001fcc00078e0208 */
[----:B------:R-:W2:Y:S01]  /*01d0*/  LDG.E R8, desc[UR6][R8.64] ;  /* 0x0000000608087981 */ /* 0x000ea2000c1e1900 */
[----:B------:R-:W-:Y:S01]  /*01e0*/  BSSY.RECONVERGENT B1, `(.L_x_1) ;  /* 0x0000006000017945 */ /* 0x000fe20003800200 */
[----:B-1----:R-:W-:Y:S01]  /*01f0*/  IMAD.WIDE R10, R15, 0x4, R10 ;  /* 0x000000040f0a7825 */ /* 0x002fe200078e020a */
[----:B--2---:R-:W-:-:S13]  /*0200*/  ISETP.NE.AND P1, PT, R8, R13, PT ;  /* 0x0000000d0800720c */ /* 0x004fda0003f25270 */
[----:B------:R-:W-:Y:S05]  /*0210*/  @P1 BRA `(.L_x_2) ;  /* 0x0000000000081947 */ /* 0x000fea0003800000 */
[----:B------:R-:W-:-:S05]  /*0220*/  IMAD.MOV.U32 R9, RZ, RZ, 0x1 ;  /* 0x00000001ff097424 */ /* 0x000fca00078e00ff */
[----:B------:R0:W-:Y:S02]  /*0230*/  REDG.E.ADD.STRONG.GPU desc[UR6][R4.64], R9 ;  /* 0x000000090400798e */ /* 0x0001e4000c12e106 */
.L_x_2:
[----:B------:R-:W-:Y:S05]  /*0240*/  BSYNC.RECONVERGENT B1 ;  /* 0x0000000000017941 */ /* 0x000fea0003800200 */
.L_x_1:
[----:B------:R-:W2:Y:S01]  /*0250*/  LDG.E R10, desc[UR6][R10.64] ;  /* 0x000000060a0a7981 */ /* 0x000ea2000c1e1900 */
[----:B------:R-:W-:Y:S01]  /*0260*/  MOV R12, R6 ;  /* 0x00000006000c7202 */ /* 0x000fe20000000f00 */
[----:B------:R-:W-:Y:S01]  /*0270*/  BSSY.RECONVERGENT B1, `(.L_x_3) ;  /* 0x0000016000017945 */ /* 0x000fe20003800200 */
[----:B--2---:R-:W-:-:S13]  /*0280*/  ISETP.NE.AND P1, PT, R10, RZ, PT ;  /* 0x000000ff0a00720c */ /* 0x004fda0003f25270 */
[----:B------:R-:W-:Y:S01]  /*0290*/  @!P1 VIADD R6, R12, 0xffffffff ;  /* 0xffffffff0c069836 */ /* 0x000fe20000000000 */
[----:B------:R-:W-:Y:S06]  /*02a0*/  @!P1 BRA `(.L_x_4) ;  /* 0x0000000000489947 */ /* 0x000fec0003800000 */
[----:B------:R-:W-:Y:S01]  /*02b0*/  IADD3 R8, PT, PT, R15, 0x1, RZ ;  /* 0x000000010f087810 */ /* 0x000fe20007ffe0ff */
[----:B------:R-:W-:-:S03]  /*02c0*/  VIADD R6, R12, 0xffffffff ;  /* 0xffffffff0c067836 */ /* 0x000fc60000000000 */
[----:B------:R-:W-:-:S13]  /*02d0*/  ISETP.NE.AND P1, PT, R8, -0x1, PT ;  /* 0xffffffff0800780c */ /* 0x000fda0003f25270 */
[----:B------:R-:W-:Y:S05]  /*02e0*/  @!P1 BRA `(.L_x_4) ;  /* 0x0000000000389947 */ /* 0x000fea0003800000 */
[----:B------:R-:W1:Y:S01]  /*02f0*/  LDC.64 R10, c[0x0][0x3a0] ;  /* 0x0000e800ff0a7b82 */ /* 0x000e620000000a00 */
[----:B------:R-:W-:Y:S01]  /*0300*/  BSSY.RECONVERGENT B2, `(.L_x_5) ;  /* 0x000000b000027945 */ /* 0x000fe20003800200 */
[----:B------:R-:W-:-:S07]  /*0310*/  MOV R13, R8 ;  /* 0x00000008000d7202 */ /* 0x000fce0000000f00 */
.L_x_6:
[----:B------:R-:W-:Y:S02]  /*0320*/  IMAD R14, R6, 0x4, R7 ;  /* 0x00000004060e7824 */ /* 0x000fe400078e0207 */
[----:B01----:R-:W-:-:S03]  /*0330*/  IMAD.WIDE R8, R13, 0x4, R10 ;  /* 0x000000040d087825 */ /* 0x003fc600078e020a */
[----:B------:R0:W-:Y:S04]  /*0340*/  STL [R14], R13 ;  /* 0x0000000d0e007387 */ /* 0x0001e80000100800 */
[----:B0-----:R-:W2:Y:S01]  /*0350*/  LDG.E R13, desc[UR6][R8.64] ;  /* 0x00000006080d7981 */ /* 0x001ea2000c1e1900 */
[----:B------:R-:W-:Y:S01]  /*0360*/  MOV R15, R12 ;  /* 0x0000000c000f7202 */ /* 0x000fe20000000f00 */
[----:B------:R-:W-:Y:S01]  /*0370*/  VIADD R6, R6, 0x1 ;  /* 0x0000000106067836 */ /* 0x000fe20000000000 */
[----:B------:R-:W-:Y:S02]  /*0380*/  IADD3 R12, PT, PT, R12, 0x1, RZ ;  /* 0x000000010c0c7810 */ /* 0x000fe40007ffe0ff */
[----:B--2---:R-:W-:-:S13]  /*0390*/  ISETP.NE.AND P1, PT, R13, -0x1, PT ;  /* 0xffffffff0d00780c */ /* 0x004fda0003f25270 */
[----:B------:R-:W-:Y:S05]  /*03a0*/  @P1 BRA `(.L_x_6) ;  /* 0xfffffffc00dc1947 */ /* 0x000fea000383ffff */
[----:B------:R-:W-:Y:S05]  /*03b0*/  BSYNC.RECONVERGENT B2 ;  /* 0x0000000000027941 */ /* 0x000fea0003800200 */
.L_x_5:
[----:B------:R-:W-:-:S07]  /*03c0*/  MOV R6, R15 ;  /* 0x0000000f00067202 */ /* 0x000fce0000000f00 */
.L_x_4:
[----:B------:R-:W-:Y:S05]  /*03d0*/  BSYNC.RECONVERGENT B1 ;  /* 0x0000000000017941 */ /* 0x000fea0003800200 */
.L_x_3:
[----:B------:R-:W-:-:S13]  /*03e0*/  ISETP.NE.AND P1, PT, R6, -0x1, PT ;  /* 0xffffffff0600780c */ /* 0x000fda0003f25270 */
[----:B------:R-:W-:Y:S05]  /*03f0*/  @P1 BRA `(.L_x_7) ;  /* 0xfffffffc005c1947 */ /* 0x000fea000383ffff */
[----:B------:R-:W-:Y:S05]  /*0400*/  BSYNC.RECONVERGENT B0 ;  /* 0x0000000000007941 */ /* 0x000fea0003800200 */
.L_x_0:
[----:B------:R-:W-:Y:S05]  /*0410*/  @!P0 BRA `(.L_x_8) ;  /* 0xfffffffc002c8947 */ /* 0x000fea000383ffff */
[----:B------:R-:W-:Y:S05]  /*0420*/  EXIT ;  /* 0x000000000000794d */ /* 0x000fea0003800000 */
.L_x_9:
[----:B------:R-:W-:-:S00]  /*0430*/  BRA `(.L_x_9) ;  /* 0xfffffffc00fc7947 */ /* 0x000fc0000383ffff */
[----:B------:R-:W-:-:S00]  /*0440*/  NOP ;  /* 0x0000000000007918 */ /* 0x000fc00000000000 */
        /* <DEDUP_REMOVED lines=11> */
.L_x_10:


//--------------------- .nv.shared.reserved.0     --------------------------
	.section	.nv.shared.reserved.0,"aw",@nobits
	.weak		__nv_reservedSMEM_offset_0_alias
	.size		__nv_reservedSMEM_offset_0_alias, 0, 64
	.other		__nv_reservedSMEM_offset_0_alias,@"STO_CUDA_RESERVED_SHARED STV_DEFAULT"
__nv_reservedSMEM_offset_0_alias:
	.zero		0
	.zero		64


//--------------------- .nv.constant0._Z11compute_numPiiS_S_S_S_ --------------------------
	.section	.nv.constant0._Z11compute_numPiiS_S_S_S_,"a",@progbits
	.sectionflags	@""
	.align	4
.nv.constant0._Z11compute_numPiiS_S_S_S_:
	.zero		944


//--------------------- SYMBOLS --------------------------

	.type		.nv.reservedSmem.offset0,@object
	.size		.nv.reservedSmem.offset0,0x4
